//
// Generated by NVIDIA NVVM Compiler
//
// Compiler Build ID: CL-36424714
// Cuda compilation tools, release 13.0, V13.0.88
// Based on NVVM 20.0.0
//

.version 9.0
.target sm_100
.address_size 64

	// .globl	kernel

.visible .entry kernel(
	.param .u32 kernel_param_0,
	.param .u32 kernel_param_1,
	.param .u64 .ptr .align 1 kernel_param_2,
	.param .u64 .ptr .align 1 kernel_param_3,
	.param .u64 .ptr .align 1 kernel_param_4,
	.param .u64 .ptr .align 1 kernel_param_5,
	.param .u64 .ptr .align 1 kernel_param_6
)
{
	.reg .pred 	%p<12>;
	.reg .b32 	%r<21>;
	.reg .b32 	%f<15>;
	.reg .b64 	%rd<38>;

	ld.param.u32 	%r11, [kernel_param_0];
	ld.param.u32 	%r10, [kernel_param_1];
	ld.param.u64 	%rd3, [kernel_param_2];
	ld.param.u64 	%rd4, [kernel_param_3];
	ld.param.u64 	%rd5, [kernel_param_4];
	ld.param.u64 	%rd7, [kernel_param_5];
	ld.param.u64 	%rd6, [kernel_param_6];
	cvta.to.global.u64 	%rd1, %rd7;
	mov.u32 	%r1, %ctaid.z;
	mov.u32 	%r2, %ctaid.y;
	mov.u32 	%r12, %ctaid.x;
	mov.u32 	%r13, %ntid.x;
	mov.u32 	%r14, %tid.x;
	mad.lo.s32 	%r3, %r12, %r13, %r14;
	setp.ge.s32 	%p1, %r3, %r10;
	setp.ge.s32 	%p2, %r1, %r11;
	or.pred  	%p3, %p2, %p1;
	setp.gt.u32 	%p4, %r2, 63;
	or.pred  	%p5, %p4, %p3;
	@%p5 bra 	$L__BB0_8;
	cvta.to.global.u64 	%rd8, %rd3;
	shl.b32 	%r15, %r1, 6;
	add.s32 	%r4, %r15, %r2;
	mul.wide.u32 	%rd9, %r4, 16;
	add.s64 	%rd10, %rd8, %rd9;
	ld.global.v4.u32 	{%r5, %r6, %r7, %r8}, [%rd10];
	setp.eq.s32 	%p6, %r5, -1;
	@%p6 bra 	$L__BB0_8;
	mad.lo.s32 	%r9, %r10, %r4, %r3;
	cvta.to.global.u64 	%rd11, %rd5;
	mul.wide.s32 	%rd12, %r9, 4;
	add.s64 	%rd13, %rd11, %rd12;
	ld.global.f32 	%f1, [%rd13];
	setp.leu.f32 	%p7, %f1, 0f00000000;
	setp.geu.f32 	%p8, %f1, 0f3F800000;
	mov.f32 	%f14, 0f00000000;
	or.pred  	%p9, %p7, %p8;
	@%p9 bra 	$L__BB0_4;
	sqrt.rn.f32 	%f6, %f1;
	add.f32 	%f7, %f6, %f6;
	cvta.to.global.u64 	%rd14, %rd4;
	add.s64 	%rd16, %rd14, %rd12;
	ld.global.f32 	%f8, [%rd16];
	mul.f32 	%f14, %f7, %f8;
$L__BB0_4:
	mul.lo.s32 	%r16, %r10, %r1;
	cvt.s64.s32 	%rd17, %r16;
	cvt.s64.s32 	%rd2, %r3;
	add.s64 	%rd18, %rd17, %rd2;
	cvta.to.global.u64 	%rd19, %rd6;
	shl.b64 	%rd20, %rd18, 2;
	add.s64 	%rd21, %rd19, %rd20;
	atom.global.add.f32 	%f9, [%rd21], %f14;
	mul.lo.s32 	%r17, %r5, %r10;
	cvt.s64.s32 	%rd22, %r17;
	add.s64 	%rd23, %rd22, %rd2;
	shl.b64 	%rd24, %rd23, 2;
	add.s64 	%rd25, %rd1, %rd24;
	neg.f32 	%f4, %f14;
	atom.global.add.f32 	%f10, [%rd25], %f4;
	setp.eq.s32 	%p10, %r6, -1;
	@%p10 bra 	$L__BB0_6;
	mul.lo.s32 	%r18, %r6, %r10;
	cvt.s64.s32 	%rd26, %r18;
	add.s64 	%rd27, %rd26, %rd2;
	shl.b64 	%rd28, %rd27, 2;
	add.s64 	%rd29, %rd1, %rd28;
	atom.global.add.f32 	%f11, [%rd29], %f4;
$L__BB0_6:
	mul.lo.s32 	%r19, %r7, %r10;
	cvt.s64.s32 	%rd30, %r19;
	add.s64 	%rd31, %rd30, %rd2;
	shl.b64 	%rd32, %rd31, 2;
	add.s64 	%rd33, %rd1, %rd32;
	atom.global.add.f32 	%f12, [%rd33], %f14;
	setp.eq.s32 	%p11, %r8, -1;
	@%p11 bra 	$L__BB0_8;
	mul.lo.s32 	%r20, %r8, %r10;
	cvt.s64.s32 	%rd34, %r20;
	add.s64 	%rd35, %rd34, %rd2;
	shl.b64 	%rd36, %rd35, 2;
	add.s64 	%rd37, %rd1, %rd36;
	atom.global.add.f32 	%f13, [%rd37], %f14;
$L__BB0_8:
	ret;

}


// ===== COMPILED SASS (sm_100) =====

	.target	sm_100

	.elftype	@"ET_EXEC"


//--------------------- .note.nv.tkinfo           --------------------------
	.section	.note.nv.tkinfo,"",@"SHT_NOTE"
	.sectionflags	@"SHF_NOTE_NV_TKINFO"
	.tkinfo
        /*0018*/ 	.word	0x00000002
        /*0030*/ 	.string	""
        /*0030*/ 	.string	"ptxas"
        /*0030*/ 	.string	"Cuda compilation tools, release 13.0, V13.0.88"
        /*0030*/ 	.string	"Build cuda_13.0.r13.0/compiler.36424714_0"
        /*0030*/ 	.string	"-arch sm_100 -m 64 "



//--------------------- .note.nv.cuinfo           --------------------------
	.section	.note.nv.cuinfo,"",@"SHT_NOTE"
	.sectionflags	@"SHF_NOTE_NV_CUINFO"
        /*0018*/ 	.short	0x0002
        /*001a*/ 	.short	0x0064
        /*001c*/ 	.short	0x0082
	.zero		2


//--------------------- .nv.info                  --------------------------
	.section	.nv.info,"",@"SHT_CUDA_INFO"
	.align	4


	//----- nvinfo : EIATTR_REGCOUNT
	.align		4
        /*0000*/ 	.byte	0x04, 0x2f
        /*0002*/ 	.short	(.L_1 - .L_0)
	.align		4
.L_0:
        /*0004*/ 	.word	index@(kernel)
        /*0008*/ 	.word	0x00000011


	//----- nvinfo : EIATTR_FRAME_SIZE
	.align		4
.L_1:
        /*000c*/ 	.byte	0x04, 0x11
        /*000e*/ 	.short	(.L_3 - .L_2)
	.align		4
.L_2:
        /*0010*/ 	.word	index@($__internal_0_$__cuda_sm20_sqrt_rn_f32_slowpath)
        /*0014*/ 	.word	0x00000000


	//----- nvinfo : EIATTR_FRAME_SIZE
	.align		4
.L_3:
        /*0018*/ 	.byte	0x04, 0x11
        /*001a*/ 	.short	(.L_5 - .L_4)
	.align		4
.L_4:
        /*001c*/ 	.word	index@(kernel)
        /*0020*/ 	.word	0x00000000


	//----- nvinfo : EIATTR_MIN_STACK_SIZE
	.align		4
.L_5:
        /*0024*/ 	.byte	0x04, 0x12
        /*0026*/ 	.short	(.L_7 - .L_6)
	.align		4
.L_6:
        /*0028*/ 	.word	index@(kernel)
        /*002c*/ 	.word	0x00000000
.L_7:


//--------------------- .nv.compat                --------------------------
	.section	.nv.compat,"",@"SHT_CUDA_COMPAT_INFO"
	.align	4
        /*0000*/ 	.byte	0x02, 0x09, 0x00, 0x00, 0x02, 0x02, 0x01, 0x00, 0x02, 0x05, 0x05, 0x00, 0x03, 0x07, 0x01, 0x01
        /*0010*/ 	.byte	0x02, 0x03, 0x00, 0x00, 0x02, 0x06, 0x01, 0x00, 0x04, 0x0b, 0x08, 0x00, 0x01, 0x00, 0x00, 0x00
        /*0020*/ 	.byte	0x00, 0x00, 0x00, 0x00


//--------------------- .nv.info.kernel           --------------------------
	.section	.nv.info.kernel,"",@"SHT_CUDA_INFO"
	.sectionflags	@""
	.align	4


	//----- nvinfo : EIATTR_CUDA_API_VERSION
	.align		4
        /*0000*/ 	.byte	0x04, 0x37
        /*0002*/ 	.short	(.L_9 - .L_8)
.L_8:
        /*0004*/ 	.word	0x00000082


	//----- nvinfo : EIATTR_KPARAM_INFO
	.align		4
.L_9:
        /*0008*/ 	.byte	0x04, 0x17
        /*000a*/ 	.short	(.L_11 - .L_10)
.L_10:
        /*000c*/ 	.word	0x00000000
        /*0010*/ 	.short	0x0006
        /*0012*/ 	.short	0x0028
        /*0014*/ 	.byte	0x00, 0xf5, 0x21, 0x00


	//----- nvinfo : EIATTR_KPARAM_INFO
	.align		4
.L_11:
        /*0018*/ 	.byte	0x04, 0x17
        /*001a*/ 	.short	(.L_13 - .L_12)
.L_12:
        /*001c*/ 	.word	0x00000000
        /*0020*/ 	.short	0x0005
        /*0022*/ 	.short	0x0020
        /*0024*/ 	.byte	0x00, 0xf5, 0x21, 0x00


	//----- nvinfo : EIATTR_KPARAM_INFO
	.align		4
.L_13:
        /*0028*/ 	.byte	0x04, 0x17
        /*002a*/ 	.short	(.L_15 - .L_14)
.L_14:
        /*002c*/ 	.word	0x00000000
        /*0030*/ 	.short	0x0004
        /*0032*/ 	.short	0x0018
        /*0034*/ 	.byte	0x00, 0xf5, 0x21, 0x00


	//----- nvinfo : EIATTR_KPARAM_INFO
	.align		4
.L_15:
        /*0038*/ 	.byte	0x04, 0x17
        /*003a*/ 	.short	(.L_17 - .L_16)
.L_16:
        /*003c*/ 	.word	0x00000000
        /*0040*/ 	.short	0x0003
        /*0042*/ 	.short	0x0010
        /*0044*/ 	.byte	0x00, 0xf5, 0x21, 0x00


	//----- nvinfo : EIATTR_KPARAM_INFO
	.align		4
.L_17:
        /*0048*/ 	.byte	0x04, 0x17
        /*004a*/ 	.short	(.L_19 - .L_18)
.L_18:
        /*004c*/ 	.word	0x00000000
        /*0050*/ 	.short	0x0002
        /*0052*/ 	.short	0x0008
        /*0054*/ 	.byte	0x00, 0xf5, 0x21, 0x00


	//----- nvinfo : EIATTR_KPARAM_INFO
	.align		4
.L_19:
        /*0058*/ 	.byte	0x04, 0x17
        /*005a*/ 	.short	(.L_21 - .L_20)
.L_20:
        /*005c*/ 	.word	0x00000000
        /*0060*/ 	.short	0x0001
        /*0062*/ 	.short	0x0004
        /*0064*/ 	.byte	0x00, 0xf0, 0x11, 0x00


	//----- nvinfo : EIATTR_KPARAM_INFO
	.align		4
.L_21:
        /*0068*/ 	.byte	0x04, 0x17
        /*006a*/ 	.short	(.L_23 - .L_22)
.L_22:
        /*006c*/ 	.word	0x00000000
        /*0070*/ 	.short	0x0000
        /*0072*/ 	.short	0x0000
        /*0074*/ 	.byte	0x00, 0xf0, 0x11, 0x00


	//----- nvinfo : EIATTR_SPARSE_MMA_MASK
	.align		4
.L_23:
        /*0078*/ 	.byte	0x03, 0x50
        /*007a*/ 	.short	0x0000


	//----- nvinfo : EIATTR_MAXREG_COUNT
	.align		4
        /*007c*/ 	.byte	0x03, 0x1b
        /*007e*/ 	.short	0x00ff


	//----- nvinfo : EIATTR_MERCURY_ISA_VERSION
	.align		4
        /*0080*/ 	.byte	0x03, 0x5f
        /*0082*/ 	.short	0x0101


	//----- nvinfo : EIATTR_VRC_CTA_INIT_COUNT
	.align		4
        /*0084*/ 	.byte	0x02, 0x4a
	.zero		1
	.zero		1


	//----- nvinfo : EIATTR_EXIT_INSTR_OFFSETS
	.align		4
        /*0088*/ 	.byte	0x04, 0x1c
        /*008a*/ 	.short	(.L_25 - .L_24)


	//   ....[0]....
.L_24:
        /*008c*/ 	.word	0x000000b0


	//   ....[1]....
        /*0090*/ 	.word	0x00000120


	//   ....[2]....
        /*0094*/ 	.word	0x000004e0


	//   ....[3]....
        /*0098*/ 	.word	0x00000550


	//----- nvinfo : EIATTR_CRS_STACK_SIZE
	.align		4
.L_25:
        /*009c*/ 	.byte	0x04, 0x1e
        /*009e*/ 	.short	(.L_27 - .L_26)
.L_26:
        /*00a0*/ 	.word	0x00000000


	//----- nvinfo : EIATTR_CBANK_PARAM_SIZE
	.align		4
.L_27:
        /*00a4*/ 	.byte	0x03, 0x19
        /*00a6*/ 	.short	0x0030


	//----- nvinfo : EIATTR_PARAM_CBANK
	.align		4
        /*00a8*/ 	.byte	0x04, 0x0a
        /*00aa*/ 	.short	(.L_29 - .L_28)
	.align		4
.L_28:
        /*00ac*/ 	.word	index@(.nv.constant0.kernel)
        /*00b0*/ 	.short	0x0380
        /*00b2*/ 	.short	0x0030


	//----- nvinfo : EIATTR_SW_WAR
	.align		4
.L_29:
        /*00b4*/ 	.byte	0x04, 0x36
        /*00b6*/ 	.short	(.L_31 - .L_30)
.L_30:
        /*00b8*/ 	.word	0x00000008
.L_31:


//--------------------- .nv.callgraph             --------------------------
	.section	.nv.callgraph,"",@"SHT_CUDA_CALLGRAPH"
	.align	4
	.sectionentsize	8
	.align		4
        /*0000*/ 	.word	0x00000000
	.align		4
        /*0004*/ 	.word	0xffffffff
	.align		4
        /*0008*/ 	.word	0x00000000
	.align		4
        /*000c*/ 	.word	0xfffffffe
	.align		4
        /*0010*/ 	.word	0x00000000
	.align		4
        /*0014*/ 	.word	0xfffffffd
	.align		4
        /*0018*/ 	.word	0x00000000
	.align		4
        /*001c*/ 	.word	0xfffffffc


//--------------------- .text.kernel              --------------------------
	.section	.text.kernel,"ax",@progbits
	.align	128
        .global         kernel
        .type           kernel,@function
        .size           kernel,(.L_x_8 - kernel)
        .other          kernel,@"STO_CUDA_ENTRY STV_DEFAULT"
kernel:
.text.kernel:
[----:B------:R-:W-:Y:S01]  /*0000*/  LDC R1, c[0x0][0x37c] ;  /* 0x0000df00ff017b82 */ /* 0x000fe20000000800 */
[----:B------:R-:W0:Y:S07]  /*0010*/  S2R R5, SR_TID.X ;  /* 0x0000000000057919 */ /* 0x000e2e0000002100 */
[----:B------:R-:W0:Y:S01]  /*0020*/  S2UR UR4, SR_CTAID.X ;  /* 0x00000000000479c3 */ /* 0x000e220000002500 */
[----:B------:R-:W1:Y:S01]  /*0030*/  LDCU.64 UR6, c[0x0][0x380] ;  /* 0x00007000ff0677ac */ /* 0x000e620008000a00 */
[----:B------:R-:W2:Y:S01]  /*0040*/  S2R R3, SR_CTAID.Z ;  /* 0x0000000000037919 */ /* 0x000ea20000002700 */
[----:B------:R-:W3:Y:S05]  /*0050*/  S2R R0, SR_CTAID.Y ;  /* 0x0000000000007919 */ /* 0x000eea0000002600 */
[----:B------:R-:W0:Y:S02]  /*0060*/  LDC R2, c[0x0][0x360] ;  /* 0x0000d800ff027b82 */ /* 0x000e240000000800 */
[----:B0-----:R-:W-:-:S05]  /*0070*/  IMAD R2, R2, UR4, R5 ;  /* 0x0000000402027c24 */ /* 0x001fca000f8e0205 */
[----:B-1----:R-:W-:-:S04]  /*0080*/  ISETP.GE.AND P0, PT, R2, UR7, PT ;  /* 0x0000000702007c0c */ /* 0x002fc8000bf06270 */
[----:B--2---:R-:W-:-:S04]  /*0090*/  ISETP.GE.OR P0, PT, R3, UR6, P0 ;  /* 0x0000000603007c0c */ /* 0x004fc80008706670 */
[----:B---3--:R-:W-:-:S13]  /*00a0*/  ISETP.GT.U32.OR P0, PT, R0, 0x3f, P0 ;  /* 0x0000003f0000780c */ /* 0x008fda0000704470 */
[----:B------:R-:W-:Y:S05]  /*00b0*/  @P0 EXIT ;  /* 0x000000000000094d */ /* 0x000fea0003800000 */
[----:B------:R-:W0:Y:S01]  /*00c0*/  LDC.64 R4, c[0x0][0x388] ;  /* 0x0000e200ff047b82 */ /* 0x000e220000000a00 */
[----:B------:R-:W1:Y:S01]  /*00d0*/  LDCU.64 UR4, c[0x0][0x358] ;  /* 0x00006b00ff0477ac */ /* 0x000e620008000a00 */
[----:B------:R-:W-:-:S04]  /*00e0*/  IMAD R9, R3, 0x40, R0 ;  /* 0x0000004003097824 */ /* 0x000fc800078e0200 */
[----:B0-----:R-:W-:-:S06]  /*00f0*/  IMAD.WIDE.U32 R4, R9, 0x10, R4 ;  /* 0x0000001009047825 */ /* 0x001fcc00078e0004 */
[----:B-1----:R-:W2:Y:S02]  /*0100*/  LDG.E.128 R4, desc[UR4][R4.64] ;  /* 0x0000000404047981 */ /* 0x002ea4000c1e1d00 */
[----:B--2---:R-:W-:-:S13]  /*0110*/  ISETP.NE.AND P0, PT, R4, -0x1, PT ;  /* 0xffffffff0400780c */ /* 0x004fda0003f05270 */
[----:B------:R-:W-:Y:S05]  /*0120*/  @!P0 EXIT ;  /* 0x000000000000894d */ /* 0x000fea0003800000 */
[----:B------:R-:W0:Y:S01]  /*0130*/  LDC.64 R10, c[0x0][0x398] ;  /* 0x0000e600ff0a7b82 */ /* 0x000e220000000a00 */
[----:B------:R-:W-:-:S04]  /*0140*/  IMAD R8, R9, UR7, R2 ;  /* 0x0000000709087c24 */ /* 0x000fc8000f8e0202 */
[----:B0-----:R-:W-:-:S06]  /*0150*/  IMAD.WIDE R10, R8, 0x4, R10 ;  /* 0x00000004080a7825 */ /* 0x001fcc00078e020a */
[----:B------:R-:W2:Y:S01]  /*0160*/  LDG.E R10, desc[UR4][R10.64] ;  /* 0x000000040a0a7981 */ /* 0x000ea2000c1e1900 */
[----:B------:R-:W-:Y:S01]  /*0170*/  BSSY.RECONVERGENT B0, `(.L_x_0) ;  /* 0x0000017000007945 */ /* 0x000fe20003800200 */
[----:B------:R-:W-:Y:S01]  /*0180*/  IMAD.MOV.U32 R0, RZ, RZ, RZ ;  /* 0x000000ffff007224 */ /* 0x000fe200078e00ff */
[----:B--2---:R-:W-:-:S04]  /*0190*/  FSETP.GEU.AND P0, PT, R10, 1, PT ;  /* 0x3f8000000a00780b */ /* 0x004fc80003f0e000 */
[----:B------:R-:W-:-:S13]  /*01a0*/  FSETP.LEU.OR P0, PT, R10, RZ, P0 ;  /* 0x000000ff0a00720b */ /* 0x000fda000070b400 */
[----:B------:R-:W-:Y:S05]  /*01b0*/  @P0 BRA `(.L_x_1) ;  /* 0x0000000000480947 */ /* 0x000fea0003800000 */
[----:B------:R-:W-:Y:S01]  /*01c0*/  VIADD R0, R10, 0xf3000000 ;  /* 0xf30000000a007836 */ /* 0x000fe20000000000 */
[----:B------:R0:W1:Y:S01]  /*01d0*/  MUFU.RSQ R9, R10 ;  /* 0x0000000a00097308 */ /* 0x0000620000001400 */
[----:B------:R-:W-:Y:S03]  /*01e0*/  BSSY.RECONVERGENT B1, `(.L_x_2) ;  /* 0x000000a000017945 */ /* 0x000fe60003800200 */
[----:B------:R-:W-:-:S13]  /*01f0*/  ISETP.GT.U32.AND P0, PT, R0, 0x727fffff, PT ;  /* 0x727fffff0000780c */ /* 0x000fda0003f04070 */
[----:B01----:R-:W-:Y:S05]  /*0200*/  @!P0 BRA `(.L_x_3) ;  /* 0x00000000000c8947 */ /* 0x003fea0003800000 */
[----:B------:R-:W-:-:S07]  /*0210*/  MOV R14, 0x230 ;  /* 0x00000230000e7802 */ /* 0x000fce0000000f00 */
[----:B------:R-:W-:Y:S05]  /*0220*/  CALL.REL.NOINC `($__internal_0_$__cuda_sm20_sqrt_rn_f32_slowpath) ;  /* 0x0000000000cc7944 */ /* 0x000fea0003c00000 */
[----:B------:R-:W-:Y:S05]  /*0230*/  BRA `(.L_x_4) ;  /* 0x0000000000107947 */ /* 0x000fea0003800000 */
.L_x_3:
[----:B------:R-:W-:Y:S01]  /*0240*/  FMUL.FTZ R11, R10, R9 ;  /* 0x000000090a0b7220 */ /* 0x000fe20000410000 */
[----:B------:R-:W-:-:S03]  /*0250*/  FMUL.FTZ R9, R9, 0.5 ;  /* 0x3f00000009097820 */ /* 0x000fc60000410000 */
[----:B------:R-:W-:-:S04]  /*0260*/  FFMA R0, -R11, R11, R10 ;  /* 0x0000000b0b007223 */ /* 0x000fc8000000010a */
[----:B------:R-:W-:-:S07]  /*0270*/  FFMA R0, R0, R9, R11 ;  /* 0x0000000900007223 */ /* 0x000fce000000000b */
.L_x_4:
[----:B------:R-:W-:Y:S05]  /*0280*/  BSYNC.RECONVERGENT B1 ;  /* 0x0000000000017941 */ /* 0x000fea0003800200 */
.L_x_2:
[----:B------:R-:W0:Y:S02]  /*0290*/  LDC.64 R10, c[0x0][0x390] ;  /* 0x0000e400ff0a7b82 */ /* 0x000e240000000a00 */
[----:B0-----:R-:W-:-:S06]  /*02a0*/  IMAD.WIDE R8, R8, 0x4, R10 ;  /* 0x0000000408087825 */ /* 0x001fcc00078e020a */
[----:B------:R-:W2:Y:S01]  /*02b0*/  LDG.E R9, desc[UR4][R8.64] ;  /* 0x0000000408097981 */ /* 0x000ea2000c1e1900 */
[----:B------:R-:W-:-:S04]  /*02c0*/  FADD R0, R0, R0 ;  /* 0x0000000000007221 */ /* 0x000fc80000000000 */
[----:B--2---:R-:W-:-:S07]  /*02d0*/  FMUL R0, R0, R9 ;  /* 0x0000000900007220 */ /* 0x004fce0000400000 */
.L_x_1:
[----:B------:R-:W-:Y:S05]  /*02e0*/  BSYNC.RECONVERGENT B0 ;  /* 0x0000000000007941 */ /* 0x000fea0003800200 */
.L_x_0:
[----:B------:R-:W0:Y:S01]  /*02f0*/  LDCU UR6, c[0x0][0x384] ;  /* 0x00007080ff0677ac */ /* 0x000e220008000800 */
[----:B------:R-:W-:Y:S01]  /*0300*/  SHF.R.S32.HI R12, RZ, 0x1f, R2 ;  /* 0x0000001fff0c7819 */ /* 0x000fe20000011402 */
[----:B------:R-:W-:Y:S01]  /*0310*/  FADD R13, -R0, -RZ ;  /* 0x800000ff000d7221 */ /* 0x000fe20000000100 */
[----:B------:R-:W1:Y:S01]  /*0320*/  LDCU.128 UR8, c[0x0][0x3a0] ;  /* 0x00007400ff0877ac */ /* 0x000e620008000c00 */
[----:B0-----:R-:W-:Y:S02]  /*0330*/  IMAD R3, R3, UR6, RZ ;  /* 0x0000000603037c24 */ /* 0x001fe4000f8e02ff */
[----:B------:R-:W-:-:S03]  /*0340*/  IMAD R9, R4, UR6, RZ ;  /* 0x0000000604097c24 */ /* 0x000fc6000f8e02ff */
[C---:B------:R-:W-:Y:S02]  /*0350*/  IADD3 R11, P1, PT, R2.reuse, R3, RZ ;  /* 0x00000003020b7210 */ /* 0x040fe40007f3e0ff */
[----:B------:R-:W-:Y:S02]  /*0360*/  IADD3 R4, P2, PT, R2, R9, RZ ;  /* 0x0000000902047210 */ /* 0x000fe40007f5e0ff */
[----:B-1----:R-:W-:Y:S02]  /*0370*/  LEA R8, P0, R11, UR10, 0x2 ;  /* 0x0000000a0b087c11 */ /* 0x002fe4000f8010ff */
[-C--:B------:R-:W-:Y:S02]  /*0380*/  LEA.HI.X.SX32 R14, R3, R12.reuse, 0x1, P1 ;  /* 0x0000000c030e7211 */ /* 0x080fe400008f0eff */
[----:B------:R-:W-:Y:S02]  /*0390*/  LEA.HI.X.SX32 R3, R9, R12, 0x1, P2 ;  /* 0x0000000c09037211 */ /* 0x000fe400010f0eff */
[----:B------:R-:W-:-:S02]  /*03a0*/  LEA.HI.X R9, R11, UR11, R14, 0x2, P0 ;  /* 0x0000000b0b097c11 */ /* 0x000fc400080f140e */
[----:B------:R-:W-:Y:S02]  /*03b0*/  ISETP.NE.AND P0, PT, R5, -0x1, PT ;  /* 0xffffffff0500780c */ /* 0x000fe40003f05270 */
[C---:B------:R-:W-:Y:S01]  /*03c0*/  LEA R10, P1, R4.reuse, UR8, 0x2 ;  /* 0x00000008040a7c11 */ /* 0x040fe2000f8210ff */
[----:B------:R0:W-:Y:S03]  /*03d0*/  REDG.E.ADD.F32.FTZ.RN.STRONG.GPU desc[UR4][R8.64], R0 ;  /* 0x00000000080079a6 */ /* 0x0001e6000c12f304 */
[----:B------:R-:W-:-:S05]  /*03e0*/  LEA.HI.X R11, R4, UR9, R3, 0x2, P1 ;  /* 0x00000009040b7c11 */ /* 0x000fca00088f1403 */
[----:B------:R0:W-:Y:S02]  /*03f0*/  REDG.E.ADD.F32.FTZ.RN.STRONG.GPU desc[UR4][R10.64], R13 ;  /* 0x0000000d0a0079a6 */ /* 0x0001e4000c12f304 */
[----:B------:R-:W-:Y:S05]  /*0400*/  @!P0 BRA `(.L_x_5) ;  /* 0x0000000000188947 */ /* 0x000fea0003800000 */
[----:B------:R-:W-:-:S05]  /*0410*/  IMAD R5, R5, UR6, RZ ;  /* 0x0000000605057c24 */ /* 0x000fca000f8e02ff */
[----:B------:R-:W-:-:S04]  /*0420*/  IADD3 R3, P0, PT, R2, R5, RZ ;  /* 0x0000000502037210 */ /* 0x000fc80007f1e0ff */
[----:B0-----:R-:W-:Y:S02]  /*0430*/  LEA.HI.X.SX32 R8, R5, R12, 0x1, P0 ;  /* 0x0000000c05087211 */ /* 0x001fe400000f0eff */
[----:B------:R-:W-:-:S04]  /*0440*/  LEA R4, P0, R3, UR8, 0x2 ;  /* 0x0000000803047c11 */ /* 0x000fc8000f8010ff */
[----:B------:R-:W-:-:S05]  /*0450*/  LEA.HI.X R5, R3, UR9, R8, 0x2, P0 ;  /* 0x0000000903057c11 */ /* 0x000fca00080f1408 */
[----:B------:R1:W-:Y:S04]  /*0460*/  REDG.E.ADD.F32.FTZ.RN.STRONG.GPU desc[UR4][R4.64], R13 ;  /* 0x0000000d040079a6 */ /* 0x0003e8000c12f304 */
.L_x_5:
[----:B------:R-:W-:-:S05]  /*0470*/  IMAD R3, R6, UR6, RZ ;  /* 0x0000000606037c24 */ /* 0x000fca000f8e02ff */
[----:B-1----:R-:W-:-:S04]  /*0480*/  IADD3 R5, P0, PT, R2, R3, RZ ;  /* 0x0000000302057210 */ /* 0x002fc80007f1e0ff */
[----:B------:R-:W-:Y:S02]  /*0490*/  LEA.HI.X.SX32 R6, R3, R12, 0x1, P0 ;  /* 0x0000000c03067211 */ /* 0x000fe400000f0eff */
[----:B------:R-:W-:Y:S02]  /*04a0*/  ISETP.NE.AND P0, PT, R7, -0x1, PT ;  /* 0xffffffff0700780c */ /* 0x000fe40003f05270 */
[----:B------:R-:W-:-:S04]  /*04b0*/  LEA R4, P1, R5, UR8, 0x2 ;  /* 0x0000000805047c11 */ /* 0x000fc8000f8210ff */
[----:B------:R-:W-:-:S05]  /*04c0*/  LEA.HI.X R5, R5, UR9, R6, 0x2, P1 ;  /* 0x0000000905057c11 */ /* 0x000fca00088f1406 */
[----:B------:R1:W-:Y:S02]  /*04d0*/  REDG.E.ADD.F32.FTZ.RN.STRONG.GPU desc[UR4][R4.64], R0 ;  /* 0x00000000040079a6 */ /* 0x0003e4000c12f304 */
[----:B------:R-:W-:Y:S05]  /*04e0*/  @!P0 EXIT ;  /* 0x000000000000894d */ /* 0x000fea0003800000 */
[----:B------:R-:W-:-:S05]  /*04f0*/  IMAD R7, R7, UR6, RZ ;  /* 0x0000000607077c24 */ /* 0x000fca000f8e02ff */
[----:B------:R-:W-:-:S04]  /*0500*/  IADD3 R3, P0, PT, R2, R7, RZ ;  /* 0x0000000702037210 */ /* 0x000fc80007f1e0ff */
[----:B------:R-:W-:Y:S02]  /*0510*/  LEA.HI.X.SX32 R12, R7, R12, 0x1, P0 ;  /* 0x0000000c070c7211 */ /* 0x000fe400000f0eff */
[----:B------:R-:W-:-:S04]  /*0520*/  LEA R2, P0, R3, UR8, 0x2 ;  /* 0x0000000803027c11 */ /* 0x000fc8000f8010ff */
[----:B------:R-:W-:-:S05]  /*0530*/  LEA.HI.X R3, R3, UR9, R12, 0x2, P0 ;  /* 0x0000000903037c11 */ /* 0x000fca00080f140c */
[----:B------:R-:W-:Y:S01]  /*0540*/  REDG.E.ADD.F32.FTZ.RN.STRONG.GPU desc[UR4][R2.64], R0 ;  /* 0x00000000020079a6 */ /* 0x000fe2000c12f304 */
[----:B------:R-:W-:Y:S05]  /*0550*/  EXIT ;  /* 0x000000000000794d */ /* 0x000fea0003800000 */
        .weak           $__internal_0_$__cuda_sm20_sqrt_rn_f32_slowpath
        .type           $__internal_0_$__cuda_sm20_sqrt_rn_f32_slowpath,@function
        .size           $__internal_0_$__cuda_sm20_sqrt_rn_f32_slowpath,(.L_x_8 - $__internal_0_$__cuda_sm20_sqrt_rn_f32_slowpath)
$__internal_0_$__cuda_sm20_sqrt_rn_f32_slowpath:
[----:B------:R-:W-:-:S13]  /*0560*/  LOP3.LUT P0, RZ, R10, 0x7fffffff, RZ, 0xc0, !PT ;  /* 0x7fffffff0aff7812 */ /* 0x000fda000780c0ff */
[----:B------:R-:W-:Y:S05]  /*0570*/  @!P0 BRA `(.L_x_6) ;  /* 0x0000000000448947 */ /* 0x000fea0003800000 */
[----:B------:R-:W-:Y:S01]  /*0580*/  FSETP.GEU.FTZ.AND P0, PT, R10, RZ, PT ;  /* 0x000000ff0a00720b */ /* 0x000fe20003f1e000 */
[----:B------:R-:W-:-:S12]  /*0590*/  IMAD.MOV.U32 R0, RZ, RZ, R10 ;  /* 0x000000ffff007224 */ /* 0x000fd800078e000a */
[----:B------:R-:W-:Y:S01]  /*05a0*/  @!P0 IMAD.MOV.U32 R10, RZ, RZ, 0x7fffffff ;  /* 0x7fffffffff0a8424 */ /* 0x000fe200078e00ff */
[----:B------:R-:W-:Y:S06]  /*05b0*/  @!P0 BRA `(.L_x_6) ;  /* 0x0000000000348947 */ /* 0x000fec0003800000 */
[----:B------:R-:W-:-:S13]  /*05c0*/  FSETP.GTU.FTZ.AND P0, PT, |R0|, +INF , PT ;  /* 0x7f8000000000780b */ /* 0x000fda0003f1c200 */
[----:B------:R-:W-:Y:S01]  /*05d0*/  @P0 FADD.FTZ R10, R0, 1 ;  /* 0x3f800000000a0421 */ /* 0x000fe20000010000 */
[----:B------:R-:W-:Y:S06]  /*05e0*/  @P0 BRA `(.L_x_6) ;  /* 0x0000000000280947 */ /* 0x000fec0003800000 */
[----:B------:R-:W-:-:S13]  /*05f0*/  FSETP.NEU.FTZ.AND P0, PT, |R0|, +INF , PT ;  /* 0x7f8000000000780b */ /* 0x000fda0003f1d200 */
[----:B------:R-:W-:-:S04]  /*0600*/  @P0 FFMA R9, R0, 1.84467440737095516160e+19, RZ ;  /* 0x5f80000000090823 */ /* 0x000fc800000000ff */
[----:B------:R-:W0:Y:S02]  /*0610*/  @P0 MUFU.RSQ R10, R9 ;  /* 0x00000009000a0308 */ /* 0x000e240000001400 */
[----:B0-----:R-:W-:Y:S01]  /*0620*/  @P0 FMUL.FTZ R12, R9, R10 ;  /* 0x0000000a090c0220 */ /* 0x001fe20000410000 */
[----:B------:R-:W-:Y:S01]  /*0630*/  @P0 FMUL.FTZ R13, R10, 0.5 ;  /* 0x3f0000000a0d0820 */ /* 0x000fe20000410000 */
[----:B------:R-:W-:Y:S02]  /*0640*/  @!P0 IMAD.MOV.U32 R10, RZ, RZ, R0 ;  /* 0x000000ffff0a8224 */ /* 0x000fe400078e0000 */
[----:B------:R-:W-:-:S04]  /*0650*/  @P0 FADD.FTZ R11, -R12, -RZ ;  /* 0x800000ff0c0b0221 */ /* 0x000fc80000010100 */
[----:B------:R-:W-:-:S04]  /*0660*/  @P0 FFMA R11, R12, R11, R9 ;  /* 0x0000000b0c0b0223 */ /* 0x000fc80000000009 */
[----:B------:R-:W-:-:S04]  /*0670*/  @P0 FFMA R11, R11, R13, R12 ;  /* 0x0000000d0b0b0223 */ /* 0x000fc8000000000c */
[----:B------:R-:W-:-:S07]  /*0680*/  @P0 FMUL.FTZ R10, R11, 2.3283064365386962891e-10 ;  /* 0x2f8000000b0a0820 */ /* 0x000fce0000410000 */
.L_x_6:
[----:B------:R-:W-:Y:S02]  /*0690*/  IMAD.MOV.U32 R0, RZ, RZ, R10 ;  /* 0x000000ffff007224 */ /* 0x000fe400078e000a */
[----:B------:R-:W-:Y:S02]  /*06a0*/  IMAD.MOV.U32 R10, RZ, RZ, R14 ;  /* 0x000000ffff0a7224 */ /* 0x000fe400078e000e */
[----:B------:R-:W-:-:S04]  /*06b0*/  IMAD.MOV.U32 R11, RZ, RZ, 0x0 ;  /* 0x00000000ff0b7424 */ /* 0x000fc800078e00ff */
[----:B------:R-:W-:Y:S05]  /*06c0*/  RET.REL.NODEC R10 `(kernel) ;  /* 0xfffffff80a4c7950 */ /* 0x000fea0003c3ffff */
.L_x_7:
[----:B------:R-:W-:-:S00]  /*06d0*/  BRA `(.L_x_7) ;  /* 0xfffffffc00fc7947 */ /* 0x000fc0000383ffff */
[----:B------:R-:W-:-:S00]  /*06e0*/  NOP ;  /* 0x0000000000007918 */ /* 0x000fc00000000000 */
        /* <DEDUP_REMOVED lines=9> */
.L_x_8:


//--------------------- .nv.shared.reserved.0     --------------------------
	.section	.nv.shared.reserved.0,"aw",@nobits
	.weak		__nv_reservedSMEM_offset_0_alias
	.size		__nv_reservedSMEM_offset_0_alias, 0, 64
	.other		__nv_reservedSMEM_offset_0_alias,@"STO_CUDA_RESERVED_SHARED STV_DEFAULT"
__nv_reservedSMEM_offset_0_alias:
	.zero		0
	.zero		64


//--------------------- .nv.constant0.kernel      --------------------------
	.section	.nv.constant0.kernel,"a",@progbits
	.sectionflags	@""
	.align	4
.nv.constant0.kernel:
	.zero		944


//--------------------- SYMBOLS --------------------------

	.type		.nv.reservedSmem.offset0,@object
	.size		.nv.reservedSmem.offset0,0x4
